//
// Generated by NVIDIA NVVM Compiler
//
// Compiler Build ID: CL-36424714
// Cuda compilation tools, release 13.0, V13.0.88
// Based on NVVM 20.0.0
//

.version 9.0
.target sm_100
.address_size 64

	// .globl	derotateMode

.visible .entry derotateMode(
	.param .u64 .ptr .align 1 derotateMode_param_0,
	.param .u64 .ptr .align 1 derotateMode_param_1,
	.param .u64 .ptr .align 1 derotateMode_param_2,
	.param .u64 .ptr .align 1 derotateMode_param_3,
	.param .u64 .ptr .align 1 derotateMode_param_4,
	.param .u64 .ptr .align 1 derotateMode_param_5,
	.param .u64 .ptr .align 1 derotateMode_param_6,
	.param .u64 .ptr .align 1 derotateMode_param_7,
	.param .u64 .ptr .align 1 derotateMode_param_8,
	.param .u64 .ptr .align 1 derotateMode_param_9,
	.param .u64 .ptr .align 1 derotateMode_param_10,
	.param .u32 derotateMode_param_11
)
{
	.reg .pred 	%p<2>;
	.reg .b32 	%r<9>;
	.reg .b32 	%f<15>;
	.reg .b64 	%rd<39>;

	ld.param.u64 	%rd2, [derotateMode_param_1];
	ld.param.u64 	%rd4, [derotateMode_param_3];
	ld.param.u64 	%rd5, [derotateMode_param_4];
	ld.param.u64 	%rd8, [derotateMode_param_7];
	ld.param.u64 	%rd9, [derotateMode_param_8];
	ld.param.u64 	%rd10, [derotateMode_param_9];
	ld.param.u64 	%rd11, [derotateMode_param_10];
	ld.param.u32 	%r2, [derotateMode_param_11];
	mov.u32 	%r3, %ctaid.y;
	mov.u32 	%r4, %nctaid.x;
	mov.u32 	%r5, %ctaid.x;
	mad.lo.s32 	%r6, %r3, %r4, %r5;
	mov.u32 	%r7, %ntid.x;
	mov.u32 	%r8, %tid.x;
	mad.lo.s32 	%r1, %r6, %r7, %r8;
	setp.ge.s32 	%p1, %r1, %r2;
	@%p1 bra 	$L__BB0_2;
	ld.param.u64 	%rd38, [derotateMode_param_6];
	ld.param.u64 	%rd37, [derotateMode_param_5];
	ld.param.u64 	%rd36, [derotateMode_param_2];
	ld.param.u64 	%rd35, [derotateMode_param_0];
	cvta.to.global.u64 	%rd12, %rd37;
	cvta.to.global.u64 	%rd13, %rd4;
	cvta.to.global.u64 	%rd14, %rd9;
	cvta.to.global.u64 	%rd15, %rd5;
	cvta.to.global.u64 	%rd16, %rd35;
	cvta.to.global.u64 	%rd17, %rd38;
	cvta.to.global.u64 	%rd18, %rd10;
	cvta.to.global.u64 	%rd19, %rd2;
	cvta.to.global.u64 	%rd20, %rd8;
	cvta.to.global.u64 	%rd21, %rd11;
	cvta.to.global.u64 	%rd22, %rd36;
	mul.wide.s32 	%rd23, %r1, 4;
	add.s64 	%rd24, %rd12, %rd23;
	ld.global.nc.f32 	%f1, [%rd24];
	add.s64 	%rd25, %rd13, %rd23;
	ld.global.nc.f32 	%f2, [%rd25];
	add.s64 	%rd26, %rd14, %rd23;
	ld.global.nc.f32 	%f3, [%rd26];
	add.s64 	%rd27, %rd15, %rd23;
	ld.global.nc.f32 	%f4, [%rd27];
	mul.f32 	%f5, %f3, %f4;
	fma.rn.f32 	%f6, %f1, %f2, %f5;
	add.s64 	%rd28, %rd16, %rd23;
	st.global.f32 	[%rd28], %f6;
	add.s64 	%rd29, %rd17, %rd23;
	ld.global.nc.f32 	%f7, [%rd29];
	add.s64 	%rd30, %rd18, %rd23;
	ld.global.nc.f32 	%f8, [%rd30];
	mul.f32 	%f9, %f8, %f4;
	fma.rn.f32 	%f10, %f7, %f2, %f9;
	add.s64 	%rd31, %rd19, %rd23;
	st.global.f32 	[%rd31], %f10;
	add.s64 	%rd32, %rd20, %rd23;
	ld.global.nc.f32 	%f11, [%rd32];
	add.s64 	%rd33, %rd21, %rd23;
	ld.global.nc.f32 	%f12, [%rd33];
	mul.f32 	%f13, %f12, %f4;
	fma.rn.f32 	%f14, %f11, %f2, %f13;
	add.s64 	%rd34, %rd22, %rd23;
	st.global.f32 	[%rd34], %f14;
$L__BB0_2:
	ret;

}


// ===== COMPILED SASS (sm_100) =====

	.target	sm_100

	.elftype	@"ET_EXEC"


//--------------------- .note.nv.tkinfo           --------------------------
	.section	.note.nv.tkinfo,"",@"SHT_NOTE"
	.sectionflags	@"SHF_NOTE_NV_TKINFO"
	.tkinfo
        /*0018*/ 	.word	0x00000002
        /*0030*/ 	.string	""
        /*0030*/ 	.string	"ptxas"
        /*0030*/ 	.string	"Cuda compilation tools, release 13.0, V13.0.88"
        /*0030*/ 	.string	"Build cuda_13.0.r13.0/compiler.36424714_0"
        /*0030*/ 	.string	"-arch sm_100 -m 64 "



//--------------------- .note.nv.cuinfo           --------------------------
	.section	.note.nv.cuinfo,"",@"SHT_NOTE"
	.sectionflags	@"SHF_NOTE_NV_CUINFO"
        /*0018*/ 	.short	0x0002
        /*001a*/ 	.short	0x0064
        /*001c*/ 	.short	0x0082
	.zero		2


//--------------------- .nv.info                  --------------------------
	.section	.nv.info,"",@"SHT_CUDA_INFO"
	.align	4


	//----- nvinfo : EIATTR_REGCOUNT
	.align		4
        /*0000*/ 	.byte	0x04, 0x2f
        /*0002*/ 	.short	(.L_1 - .L_0)
	.align		4
.L_0:
        /*0004*/ 	.word	index@(derotateMode)
        /*0008*/ 	.word	0x0000001c


	//----- nvinfo : EIATTR_FRAME_SIZE
	.align		4
.L_1:
        /*000c*/ 	.byte	0x04, 0x11
        /*000e*/ 	.short	(.L_3 - .L_2)
	.align		4
.L_2:
        /*0010*/ 	.word	index@(derotateMode)
        /*0014*/ 	.word	0x00000000


	//----- nvinfo : EIATTR_MIN_STACK_SIZE
	.align		4
.L_3:
        /*0018*/ 	.byte	0x04, 0x12
        /*001a*/ 	.short	(.L_5 - .L_4)
	.align		4
.L_4:
        /*001c*/ 	.word	index@(derotateMode)
        /*0020*/ 	.word	0x00000000
.L_5:


//--------------------- .nv.compat                --------------------------
	.section	.nv.compat,"",@"SHT_CUDA_COMPAT_INFO"
	.align	4
        /*0000*/ 	.byte	0x02, 0x09, 0x00, 0x00, 0x02, 0x02, 0x01, 0x00, 0x02, 0x05, 0x05, 0x00, 0x03, 0x07, 0x01, 0x01
        /*0010*/ 	.byte	0x02, 0x03, 0x00, 0x00, 0x02, 0x06, 0x01, 0x00, 0x04, 0x0b, 0x08, 0x00, 0x09, 0x00, 0x00, 0x00
        /*0020*/ 	.byte	0x00, 0x00, 0x00, 0x00


//--------------------- .nv.info.derotateMode     --------------------------
	.section	.nv.info.derotateMode,"",@"SHT_CUDA_INFO"
	.sectionflags	@""
	.align	4


	//----- nvinfo : EIATTR_CUDA_API_VERSION
	.align		4
        /*0000*/ 	.byte	0x04, 0x37
        /*0002*/ 	.short	(.L_7 - .L_6)
.L_6:
        /*0004*/ 	.word	0x00000082


	//----- nvinfo : EIATTR_KPARAM_INFO
	.align		4
.L_7:
        /*0008*/ 	.byte	0x04, 0x17
        /*000a*/ 	.short	(.L_9 - .L_8)
.L_8:
        /*000c*/ 	.word	0x00000000
        /*0010*/ 	.short	0x000b
        /*0012*/ 	.short	0x0058
        /*0014*/ 	.byte	0x00, 0xf0, 0x11, 0x00


	//----- nvinfo : EIATTR_KPARAM_INFO
	.align		4
.L_9:
        /*0018*/ 	.byte	0x04, 0x17
        /*001a*/ 	.short	(.L_11 - .L_10)
.L_10:
        /*001c*/ 	.word	0x00000000
        /*0020*/ 	.short	0x000a
        /*0022*/ 	.short	0x0050
        /*0024*/ 	.byte	0x00, 0xf5, 0x21, 0x00


	//----- nvinfo : EIATTR_KPARAM_INFO
	.align		4
.L_11:
        /*0028*/ 	.byte	0x04, 0x17
        /*002a*/ 	.short	(.L_13 - .L_12)
.L_12:
        /*002c*/ 	.word	0x00000000
        /*0030*/ 	.short	0x0009
        /*0032*/ 	.short	0x0048
        /*0034*/ 	.byte	0x00, 0xf5, 0x21, 0x00


	//----- nvinfo : EIATTR_KPARAM_INFO
	.align		4
.L_13:
        /*0038*/ 	.byte	0x04, 0x17
        /*003a*/ 	.short	(.L_15 - .L_14)
.L_14:
        /*003c*/ 	.word	0x00000000
        /*0040*/ 	.short	0x0008
        /*0042*/ 	.short	0x0040
        /*0044*/ 	.byte	0x00, 0xf5, 0x21, 0x00


	//----- nvinfo : EIATTR_KPARAM_INFO
	.align		4
.L_15:
        /*0048*/ 	.byte	0x04, 0x17
        /*004a*/ 	.short	(.L_17 - .L_16)
.L_16:
        /*004c*/ 	.word	0x00000000
        /*0050*/ 	.short	0x0007
        /*0052*/ 	.short	0x0038
        /*0054*/ 	.byte	0x00, 0xf5, 0x21, 0x00


	//----- nvinfo : EIATTR_KPARAM_INFO
	.align		4
.L_17:
        /*0058*/ 	.byte	0x04, 0x17
        /*005a*/ 	.short	(.L_19 - .L_18)
.L_18:
        /*005c*/ 	.word	0x00000000
        /*0060*/ 	.short	0x0006
        /*0062*/ 	.short	0x0030
        /*0064*/ 	.byte	0x00, 0xf5, 0x21, 0x00


	//----- nvinfo : EIATTR_KPARAM_INFO
	.align		4
.L_19:
        /*0068*/ 	.byte	0x04, 0x17
        /*006a*/ 	.short	(.L_21 - .L_20)
.L_20:
        /*006c*/ 	.word	0x00000000
        /*0070*/ 	.short	0x0005
        /*0072*/ 	.short	0x0028
        /*0074*/ 	.byte	0x00, 0xf5, 0x21, 0x00


	//----- nvinfo : EIATTR_KPARAM_INFO
	.align		4
.L_21:
        /*0078*/ 	.byte	0x04, 0x17
        /*007a*/ 	.short	(.L_23 - .L_22)
.L_22:
        /*007c*/ 	.word	0x00000000
        /*0080*/ 	.short	0x0004
        /*0082*/ 	.short	0x0020
        /*0084*/ 	.byte	0x00, 0xf5, 0x21, 0x00


	//----- nvinfo : EIATTR_KPARAM_INFO
	.align		4
.L_23:
        /*0088*/ 	.byte	0x04, 0x17
        /*008a*/ 	.short	(.L_25 - .L_24)
.L_24:
        /*008c*/ 	.word	0x00000000
        /*0090*/ 	.short	0x0003
        /*0092*/ 	.short	0x0018
        /*0094*/ 	.byte	0x00, 0xf5, 0x21, 0x00


	//----- nvinfo : EIATTR_KPARAM_INFO
	.align		4
.L_25:
        /*0098*/ 	.byte	0x04, 0x17
        /*009a*/ 	.short	(.L_27 - .L_26)
.L_26:
        /*009c*/ 	.word	0x00000000
        /*00a0*/ 	.short	0x0002
        /*00a2*/ 	.short	0x0010
        /*00a4*/ 	.byte	0x00, 0xf5, 0x21, 0x00


	//----- nvinfo : EIATTR_KPARAM_INFO
	.align		4
.L_27:
        /*00a8*/ 	.byte	0x04, 0x17
        /*00aa*/ 	.short	(.L_29 - .L_28)
.L_28:
        /*00ac*/ 	.word	0x00000000
        /*00b0*/ 	.short	0x0001
        /*00b2*/ 	.short	0x0008
        /*00b4*/ 	.byte	0x00, 0xf5, 0x21, 0x00


	//----- nvinfo : EIATTR_KPARAM_INFO
	.align		4
.L_29:
        /*00b8*/ 	.byte	0x04, 0x17
        /*00ba*/ 	.short	(.L_31 - .L_30)
.L_30:
        /*00bc*/ 	.word	0x00000000
        /*00c0*/ 	.short	0x0000
        /*00c2*/ 	.short	0x0000
        /*00c4*/ 	.byte	0x00, 0xf5, 0x21, 0x00


	//----- nvinfo : EIATTR_SPARSE_MMA_MASK
	.align		4
.L_31:
        /*00c8*/ 	.byte	0x03, 0x50
        /*00ca*/ 	.short	0x0000


	//----- nvinfo : EIATTR_MAXREG_COUNT
	.align		4
        /*00cc*/ 	.byte	0x03, 0x1b
        /*00ce*/ 	.short	0x00ff


	//----- nvinfo : EIATTR_MERCURY_ISA_VERSION
	.align		4
        /*00d0*/ 	.byte	0x03, 0x5f
        /*00d2*/ 	.short	0x0101


	//----- nvinfo : EIATTR_VRC_CTA_INIT_COUNT
	.align		4
        /*00d4*/ 	.byte	0x02, 0x4a
	.zero		1
	.zero		1


	//----- nvinfo : EIATTR_EXIT_INSTR_OFFSETS
	.align		4
        /*00d8*/ 	.byte	0x04, 0x1c
        /*00da*/ 	.short	(.L_33 - .L_32)


	//   ....[0]....
.L_32:
        /*00dc*/ 	.word	0x000000a0


	//   ....[1]....
        /*00e0*/ 	.word	0x00000330


	//----- nvinfo : EIATTR_CBANK_PARAM_SIZE
	.align		4
.L_33:
        /*00e4*/ 	.byte	0x03, 0x19
        /*00e6*/ 	.short	0x005c


	//----- nvinfo : EIATTR_PARAM_CBANK
	.align		4
        /*00e8*/ 	.byte	0x04, 0x0a
        /*00ea*/ 	.short	(.L_35 - .L_34)
	.align		4
.L_34:
        /*00ec*/ 	.word	index@(.nv.constant0.derotateMode)
        /*00f0*/ 	.short	0x0380
        /*00f2*/ 	.short	0x005c


	//----- nvinfo : EIATTR_SW_WAR
	.align		4
.L_35:
        /*00f4*/ 	.byte	0x04, 0x36
        /*00f6*/ 	.short	(.L_37 - .L_36)
.L_36:
        /*00f8*/ 	.word	0x00000008
.L_37:


//--------------------- .nv.callgraph             --------------------------
	.section	.nv.callgraph,"",@"SHT_CUDA_CALLGRAPH"
	.align	4
	.sectionentsize	8
	.align		4
        /*0000*/ 	.word	0x00000000
	.align		4
        /*0004*/ 	.word	0xffffffff
	.align		4
        /*0008*/ 	.word	0x00000000
	.align		4
        /*000c*/ 	.word	0xfffffffe
	.align		4
        /*0010*/ 	.word	0x00000000
	.align		4
        /*0014*/ 	.word	0xfffffffd
	.align		4
        /*0018*/ 	.word	0x00000000
	.align		4
        /*001c*/ 	.word	0xfffffffc


//--------------------- .text.derotateMode        --------------------------
	.section	.text.derotateMode,"ax",@progbits
	.align	128
        .global         derotateMode
        .type           derotateMode,@function
        .size           derotateMode,(.L_x_1 - derotateMode)
        .other          derotateMode,@"STO_CUDA_ENTRY STV_DEFAULT"
derotateMode:
.text.derotateMode:
[----:B------:R-:W-:Y:S01]  /*0000*/  LDC R1, c[0x0][0x37c] ;  /* 0x0000df00ff017b82 */ /* 0x000fe20000000800 */
[----:B------:R-:W0:Y:S07]  /*0010*/  S2R R3, SR_TID.X ;  /* 0x0000000000037919 */ /* 0x000e2e0000002100 */
[----:B------:R-:W-:Y:S01]  /*0020*/  S2UR UR4, SR_CTAID.Y ;  /* 0x00000000000479c3 */ /* 0x000fe20000002600 */
[----:B------:R-:W1:Y:S01]  /*0030*/  LDCU UR5, c[0x0][0x370] ;  /* 0x00006e00ff0577ac */ /* 0x000e620008000800 */
[----:B------:R-:W2:Y:S06]  /*0040*/  LDCU UR7, c[0x0][0x3d8] ;  /* 0x00007b00ff0777ac */ /* 0x000eac0008000800 */
[----:B------:R-:W1:Y:S08]  /*0050*/  S2UR UR6, SR_CTAID.X ;  /* 0x00000000000679c3 */ /* 0x000e700000002500 */
[----:B------:R-:W0:Y:S01]  /*0060*/  LDC R0, c[0x0][0x360] ;  /* 0x0000d800ff007b82 */ /* 0x000e220000000800 */
[----:B-1----:R-:W-:-:S06]  /*0070*/  UIMAD UR4, UR4, UR5, UR6 ;  /* 0x00000005040472a4 */ /* 0x002fcc000f8e0206 */
[----:B0-----:R-:W-:-:S05]  /*0080*/  IMAD R0, R0, UR4, R3 ;  /* 0x0000000400007c24 */ /* 0x001fca000f8e0203 */
[----:B--2---:R-:W-:-:S13]  /*0090*/  ISETP.GE.AND P0, PT, R0, UR7, PT ;  /* 0x0000000700007c0c */ /* 0x004fda000bf06270 */
[----:B------:R-:W-:Y:S05]  /*00a0*/  @P0 EXIT ;  /* 0x000000000000094d */ /* 0x000fea0003800000 */
[----:B------:R-:W0:Y:S01]  /*00b0*/  LDC.64 R16, c[0x0][0x3c0] ;  /* 0x0000f000ff107b82 */ /* 0x000e220000000a00 */
[----:B------:R-:W1:Y:S07]  /*00c0*/  LDCU.64 UR4, c[0x0][0x358] ;  /* 0x00006b00ff0477ac */ /* 0x000e6e0008000a00 */
[----:B------:R-:W2:Y:S08]  /*00d0*/  LDC.64 R18, c[0x0][0x3a0] ;  /* 0x0000e800ff127b82 */ /* 0x000eb00000000a00 */
[----:B------:R-:W3:Y:S08]  /*00e0*/  LDC.64 R8, c[0x0][0x3c8] ;  /* 0x0000f200ff087b82 */ /* 0x000ef00000000a00 */
[----:B------:R-:W4:Y:S01]  /*00f0*/  LDC.64 R14, c[0x0][0x3d0] ;  /* 0x0000f400ff0e7b82 */ /* 0x000f220000000a00 */
[----:B0-----:R-:W-:-:S05]  /*0100*/  IMAD.WIDE R16, R0, 0x4, R16 ;  /* 0x0000000400107825 */ /* 0x001fca00078e0210 */
[----:B-1----:R-:W5:Y:S02]  /*0110*/  LDG.E.CONSTANT R4, desc[UR4][R16.64] ;  /* 0x0000000410047981 */ /* 0x002f64000c1e9900 */
[----:B------:R-:W0:Y:S01]  /*0120*/  LDC.64 R12, c[0x0][0x3a8] ;  /* 0x0000ea00ff0c7b82 */ /* 0x000e220000000a00 */
[----:B--2---:R-:W-:-:S05]  /*0130*/  IMAD.WIDE R18, R0, 0x4, R18 ;  /* 0x0000000400127825 */ /* 0x004fca00078e0212 */
[----:B------:R-:W5:Y:S02]  /*0140*/  LDG.E.CONSTANT R5, desc[UR4][R18.64] ;  /* 0x0000000412057981 */ /* 0x000f64000c1e9900 */
[----:B------:R-:W1:Y:S01]  /*0150*/  LDC.64 R10, c[0x0][0x398] ;  /* 0x0000e600ff0a7b82 */ /* 0x000e620000000a00 */
[----:B---3--:R-:W-:-:S06]  /*0160*/  IMAD.WIDE R8, R0, 0x4, R8 ;  /* 0x0000000400087825 */ /* 0x008fcc00078e0208 */
[----:B------:R5:W2:Y:S01]  /*0170*/  LDG.E.CONSTANT R8, desc[UR4][R8.64] ;  /* 0x0000000408087981 */ /* 0x000aa2000c1e9900 */
[----:B------:R-:W3:Y:S08]  /*0180*/  LDC.64 R6, c[0x0][0x3b0] ;  /* 0x0000ec00ff067b82 */ /* 0x000ef00000000a00 */
[----:B------:R-:W3:Y:S01]  /*0190*/  LDC.64 R2, c[0x0][0x3b8] ;  /* 0x0000ee00ff027b82 */ /* 0x000ee20000000a00 */
[----:B----4-:R-:W-:-:S04]  /*01a0*/  IMAD.WIDE R24, R0, 0x4, R14 ;  /* 0x0000000400187825 */ /* 0x010fc800078e020e */
[C---:B0-----:R-:W-:Y:S02]  /*01b0*/  IMAD.WIDE R12, R0.reuse, 0x4, R12 ;  /* 0x00000004000c7825 */ /* 0x041fe400078e020c */
[----:B------:R-:W4:Y:S02]  /*01c0*/  LDG.E.CONSTANT R24, desc[UR4][R24.64] ;  /* 0x0000000418187981 */ /* 0x000f24000c1e9900 */
[C---:B-1----:R-:W-:Y:S02]  /*01d0*/  IMAD.WIDE R14, R0.reuse, 0x4, R10 ;  /* 0x00000004000e7825 */ /* 0x042fe400078e020a */
[----:B------:R-:W4:Y:S01]  /*01e0*/  LDG.E.CONSTANT R12, desc[UR4][R12.64] ;  /* 0x000000040c0c7981 */ /* 0x000f22000c1e9900 */
[----:B------:R-:W0:Y:S03]  /*01f0*/  LDC.64 R10, c[0x0][0x380] ;  /* 0x0000e000ff0a7b82 */ /* 0x000e260000000a00 */
[----:B------:R-:W4:Y:S01]  /*0200*/  LDG.E.CONSTANT R15, desc[UR4][R14.64] ;  /* 0x000000040e0f7981 */ /* 0x000f22000c1e9900 */
[----:B---3--:R-:W-:-:S04]  /*0210*/  IMAD.WIDE R20, R0, 0x4, R6 ;  /* 0x0000000400147825 */ /* 0x008fc800078e0206 */
[----:B------:R-:W1:Y:S02]  /*0220*/  LDC.64 R6, c[0x0][0x388] ;  /* 0x0000e200ff067b82 */ /* 0x000e640000000a00 */
[----:B------:R-:W3:Y:S01]  /*0230*/  LDG.E.CONSTANT R20, desc[UR4][R20.64] ;  /* 0x0000000414147981 */ /* 0x000ee2000c1e9900 */
[----:B------:R-:W-:-:S05]  /*0240*/  IMAD.WIDE R22, R0, 0x4, R2 ;  /* 0x0000000400167825 */ /* 0x000fca00078e0202 */
[----:B------:R-:W1:Y:S01]  /*0250*/  LDC.64 R2, c[0x0][0x390] ;  /* 0x0000e400ff027b82 */ /* 0x000e620000000a00 */
[----:B------:R-:W3:Y:S01]  /*0260*/  LDG.E.CONSTANT R22, desc[UR4][R22.64] ;  /* 0x0000000416167981 */ /* 0x000ee2000c1e9900 */
[----:B0-----:R-:W-:-:S04]  /*0270*/  IMAD.WIDE R10, R0, 0x4, R10 ;  /* 0x00000004000a7825 */ /* 0x001fc800078e020a */
[----:B-1----:R-:W-:-:S04]  /*0280*/  IMAD.WIDE R6, R0, 0x4, R6 ;  /* 0x0000000400067825 */ /* 0x002fc800078e0206 */
[----:B------:R-:W-:-:S04]  /*0290*/  IMAD.WIDE R2, R0, 0x4, R2 ;  /* 0x0000000400027825 */ /* 0x000fc800078e0202 */
[----:B-----5:R-:W-:Y:S01]  /*02a0*/  FMUL R9, R4, R5 ;  /* 0x0000000504097220 */ /* 0x020fe20000400000 */
[C---:B--2---:R-:W-:Y:S01]  /*02b0*/  FMUL R8, R5.reuse, R8 ;  /* 0x0000000805087220 */ /* 0x044fe20000400000 */
[----:B----4-:R-:W-:Y:S02]  /*02c0*/  FMUL R17, R5, R24 ;  /* 0x0000001805117220 */ /* 0x010fe40000400000 */
[----:B------:R-:W-:Y:S01]  /*02d0*/  FFMA R9, R12, R15, R9 ;  /* 0x0000000f0c097223 */ /* 0x000fe20000000009 */
[----:B---3--:R-:W-:-:S04]  /*02e0*/  FFMA R5, R15, R20, R8 ;  /* 0x000000140f057223 */ /* 0x008fc80000000008 */
[----:B------:R-:W-:Y:S01]  /*02f0*/  STG.E desc[UR4][R10.64], R9 ;  /* 0x000000090a007986 */ /* 0x000fe2000c101904 */
[----:B------:R-:W-:-:S03]  /*0300*/  FFMA R17, R15, R22, R17 ;  /* 0x000000160f117223 */ /* 0x000fc60000000011 */
[----:B------:R-:W-:Y:S04]  /*0310*/  STG.E desc[UR4][R6.64], R5 ;  /* 0x0000000506007986 */ /* 0x000fe8000c101904 */
[----:B------:R-:W-:Y:S01]  /*0320*/  STG.E desc[UR4][R2.64], R17 ;  /* 0x0000001102007986 */ /* 0x000fe2000c101904 */
[----:B------:R-:W-:Y:S05]  /*0330*/  EXIT ;  /* 0x000000000000794d */ /* 0x000fea0003800000 */
.L_x_0:
[----:B------:R-:W-:-:S00]  /*0340*/  BRA `(.L_x_0) ;  /* 0xfffffffc00fc7947 */ /* 0x000fc0000383ffff */
[----:B------:R-:W-:-:S00]  /*0350*/  NOP ;  /* 0x0000000000007918 */ /* 0x000fc00000000000 */
        /* <DEDUP_REMOVED lines=10> */
.L_x_1:


//--------------------- .nv.shared.reserved.0     --------------------------
	.section	.nv.shared.reserved.0,"aw",@nobits
	.weak		__nv_reservedSMEM_offset_0_alias
	.size		__nv_reservedSMEM_offset_0_alias, 0, 64
	.other		__nv_reservedSMEM_offset_0_alias,@"STO_CUDA_RESERVED_SHARED STV_DEFAULT"
__nv_reservedSMEM_offset_0_alias:
	.zero		0
	.zero		64


//--------------------- .nv.constant0.derotateMode --------------------------
	.section	.nv.constant0.derotateMode,"a",@progbits
	.sectionflags	@""
	.align	4
.nv.constant0.derotateMode:
	.zero		988


//--------------------- SYMBOLS --------------------------

	.type		.nv.reservedSmem.offset0,@object
	.size		.nv.reservedSmem.offset0,0x4
